//
// Generated by NVIDIA NVVM Compiler
//
// Compiler Build ID: CL-36424714
// Cuda compilation tools, release 13.0, V13.0.88
// Based on NVVM 20.0.0
//

.version 9.0
.target sm_100
.address_size 64

	// .globl	_Z13vectorAddMonoPfS_S_i

.visible .entry _Z13vectorAddMonoPfS_S_i(
	.param .u64 .ptr .align 1 _Z13vectorAddMonoPfS_S_i_param_0,
	.param .u64 .ptr .align 1 _Z13vectorAddMonoPfS_S_i_param_1,
	.param .u64 .ptr .align 1 _Z13vectorAddMonoPfS_S_i_param_2,
	.param .u32 _Z13vectorAddMonoPfS_S_i_param_3
)
{
	.reg .pred 	%p<2>;
	.reg .b32 	%r<6>;
	.reg .b32 	%f<4>;
	.reg .b64 	%rd<11>;

	ld.param.u64 	%rd1, [_Z13vectorAddMonoPfS_S_i_param_0];
	ld.param.u64 	%rd2, [_Z13vectorAddMonoPfS_S_i_param_1];
	ld.param.u64 	%rd3, [_Z13vectorAddMonoPfS_S_i_param_2];
	ld.param.u32 	%r2, [_Z13vectorAddMonoPfS_S_i_param_3];
	mov.u32 	%r3, %ntid.x;
	mov.u32 	%r4, %ctaid.x;
	mov.u32 	%r5, %tid.x;
	mad.lo.s32 	%r1, %r3, %r4, %r5;
	setp.ge.s32 	%p1, %r1, %r2;
	@%p1 bra 	$L__BB0_2;
	cvta.to.global.u64 	%rd4, %rd1;
	cvta.to.global.u64 	%rd5, %rd2;
	cvta.to.global.u64 	%rd6, %rd3;
	mul.wide.s32 	%rd7, %r1, 4;
	add.s64 	%rd8, %rd4, %rd7;
	ld.global.f32 	%f1, [%rd8];
	add.s64 	%rd9, %rd5, %rd7;
	ld.global.f32 	%f2, [%rd9];
	add.f32 	%f3, %f1, %f2;
	add.s64 	%rd10, %rd6, %rd7;
	st.global.f32 	[%rd10], %f3;
$L__BB0_2:
	ret;

}
	// .globl	_Z19vectorAddGridStridePfS_S_i
.visible .entry _Z19vectorAddGridStridePfS_S_i(
	.param .u64 .ptr .align 1 _Z19vectorAddGridStridePfS_S_i_param_0,
	.param .u64 .ptr .align 1 _Z19vectorAddGridStridePfS_S_i_param_1,
	.param .u64 .ptr .align 1 _Z19vectorAddGridStridePfS_S_i_param_2,
	.param .u32 _Z19vectorAddGridStridePfS_S_i_param_3
)
{
	.reg .pred 	%p<7>;
	.reg .b32 	%r<31>;
	.reg .b32 	%f<16>;
	.reg .b64 	%rd<11>;

	ld.param.u64 	%rd4, [_Z19vectorAddGridStridePfS_S_i_param_0];
	ld.param.u64 	%rd5, [_Z19vectorAddGridStridePfS_S_i_param_1];
	ld.param.u64 	%rd6, [_Z19vectorAddGridStridePfS_S_i_param_2];
	ld.param.u32 	%r13, [_Z19vectorAddGridStridePfS_S_i_param_3];
	mov.u32 	%r14, %ntid.x;
	mov.u32 	%r15, %ctaid.x;
	mov.u32 	%r16, %tid.x;
	mad.lo.s32 	%r29, %r14, %r15, %r16;
	mov.u32 	%r17, %nctaid.x;
	mul.lo.s32 	%r2, %r14, %r17;
	setp.ge.s32 	%p1, %r29, %r13;
	@%p1 bra 	$L__BB1_7;
	cvta.to.global.u64 	%rd7, %rd4;
	cvta.to.global.u64 	%rd8, %rd5;
	cvta.to.global.u64 	%rd9, %rd6;
	mul.wide.s32 	%rd10, %r29, 4;
	add.s64 	%rd1, %rd7, %rd10;
	add.s64 	%rd2, %rd8, %rd10;
	add.s64 	%rd3, %rd9, %rd10;
	add.s32 	%r18, %r29, %r2;
	max.s32 	%r19, %r13, %r18;
	setp.lt.s32 	%p2, %r18, %r13;
	selp.u32 	%r20, 1, 0, %p2;
	add.s32 	%r21, %r18, %r20;
	sub.s32 	%r22, %r19, %r21;
	div.u32 	%r23, %r22, %r2;
	add.s32 	%r3, %r23, %r20;
	and.b32  	%r24, %r3, 3;
	setp.eq.s32 	%p3, %r24, 3;
	@%p3 bra 	$L__BB1_4;
	add.s32 	%r25, %r3, 1;
	and.b32  	%r26, %r25, 3;
	neg.s32 	%r27, %r26;
$L__BB1_3:
	.pragma "nounroll";
	ld.global.f32 	%f1, [%rd1];
	ld.global.f32 	%f2, [%rd2];
	add.f32 	%f3, %f1, %f2;
	st.global.f32 	[%rd3], %f3;
	add.s32 	%r29, %r29, %r2;
	add.s32 	%r27, %r27, 1;
	setp.ne.s32 	%p4, %r27, 0;
	@%p4 bra 	$L__BB1_3;
$L__BB1_4:
	setp.lt.u32 	%p5, %r3, 3;
	@%p5 bra 	$L__BB1_7;
	shl.b32 	%r10, %r2, 2;
$L__BB1_6:
	ld.global.f32 	%f4, [%rd1];
	ld.global.f32 	%f5, [%rd2];
	add.f32 	%f6, %f4, %f5;
	st.global.f32 	[%rd3], %f6;
	ld.global.f32 	%f7, [%rd1];
	ld.global.f32 	%f8, [%rd2];
	add.f32 	%f9, %f7, %f8;
	st.global.f32 	[%rd3], %f9;
	ld.global.f32 	%f10, [%rd1];
	ld.global.f32 	%f11, [%rd2];
	add.f32 	%f12, %f10, %f11;
	st.global.f32 	[%rd3], %f12;
	ld.global.f32 	%f13, [%rd1];
	ld.global.f32 	%f14, [%rd2];
	add.f32 	%f15, %f13, %f14;
	st.global.f32 	[%rd3], %f15;
	add.s32 	%r29, %r10, %r29;
	setp.lt.s32 	%p6, %r29, %r13;
	@%p6 bra 	$L__BB1_6;
$L__BB1_7:
	ret;

}
	// .globl	_Z10vectorInitPfif
.visible .entry _Z10vectorInitPfif(
	.param .u64 .ptr .align 1 _Z10vectorInitPfif_param_0,
	.param .u32 _Z10vectorInitPfif_param_1,
	.param .f32 _Z10vectorInitPfif_param_2
)
{
	.reg .pred 	%p<2>;
	.reg .b32 	%r<6>;
	.reg .b32 	%f<2>;
	.reg .b64 	%rd<5>;

	ld.param.u64 	%rd1, [_Z10vectorInitPfif_param_0];
	ld.param.u32 	%r2, [_Z10vectorInitPfif_param_1];
	ld.param.f32 	%f1, [_Z10vectorInitPfif_param_2];
	mov.u32 	%r3, %ntid.x;
	mov.u32 	%r4, %ctaid.x;
	mov.u32 	%r5, %tid.x;
	mad.lo.s32 	%r1, %r3, %r4, %r5;
	setp.ge.s32 	%p1, %r1, %r2;
	@%p1 bra 	$L__BB2_2;
	cvta.to.global.u64 	%rd2, %rd1;
	mul.wide.s32 	%rd3, %r1, 4;
	add.s64 	%rd4, %rd2, %rd3;
	st.global.f32 	[%rd4], %f1;
$L__BB2_2:
	ret;

}


// ===== COMPILED SASS (sm_100) =====

	.target	sm_100

	.elftype	@"ET_EXEC"


//--------------------- .note.nv.tkinfo           --------------------------
	.section	.note.nv.tkinfo,"",@"SHT_NOTE"
	.sectionflags	@"SHF_NOTE_NV_TKINFO"
	.tkinfo
        /*0018*/ 	.word	0x00000002
        /*0030*/ 	.string	""
        /*0030*/ 	.string	"ptxas"
        /*0030*/ 	.string	"Cuda compilation tools, release 13.0, V13.0.88"
        /*0030*/ 	.string	"Build cuda_13.0.r13.0/compiler.36424714_0"
        /*0030*/ 	.string	"-arch sm_100 -m 64 "



//--------------------- .note.nv.cuinfo           --------------------------
	.section	.note.nv.cuinfo,"",@"SHT_NOTE"
	.sectionflags	@"SHF_NOTE_NV_CUINFO"
        /*0018*/ 	.short	0x0002
        /*001a*/ 	.short	0x0064
        /*001c*/ 	.short	0x0082
	.zero		2


//--------------------- .nv.info                  --------------------------
	.section	.nv.info,"",@"SHT_CUDA_INFO"
	.align	4


	//----- nvinfo : EIATTR_REGCOUNT
	.align		4
        /*0000*/ 	.byte	0x04, 0x2f
        /*0002*/ 	.short	(.L_1 - .L_0)
	.align		4
.L_0:
        /*0004*/ 	.word	index@(_Z13vectorAddMonoPfS_S_i)
        /*0008*/ 	.word	0x0000000c


	//----- nvinfo : EIATTR_FRAME_SIZE
	.align		4
.L_1:
        /*000c*/ 	.byte	0x04, 0x11
        /*000e*/ 	.short	(.L_3 - .L_2)
	.align		4
.L_2:
        /*0010*/ 	.word	index@(_Z13vectorAddMonoPfS_S_i)
        /*0014*/ 	.word	0x00000000


	//----- nvinfo : EIATTR_REGCOUNT
	.align		4
.L_3:
        /*0018*/ 	.byte	0x04, 0x2f
        /*001a*/ 	.short	(.L_5 - .L_4)
	.align		4
.L_4:
        /*001c*/ 	.word	index@(_Z19vectorAddGridStridePfS_S_i)
        /*0020*/ 	.word	0x00000014


	//----- nvinfo : EIATTR_FRAME_SIZE
	.align		4
.L_5:
        /*0024*/ 	.byte	0x04, 0x11
        /*0026*/ 	.short	(.L_7 - .L_6)
	.align		4
.L_6:
        /*0028*/ 	.word	index@(_Z19vectorAddGridStridePfS_S_i)
        /*002c*/ 	.word	0x00000000


	//----- nvinfo : EIATTR_REGCOUNT
	.align		4
.L_7:
        /*0030*/ 	.byte	0x04, 0x2f
        /*0032*/ 	.short	(.L_9 - .L_8)
	.align		4
.L_8:
        /*0034*/ 	.word	index@(_Z10vectorInitPfif)
        /*0038*/ 	.word	0x0000000a


	//----- nvinfo : EIATTR_FRAME_SIZE
	.align		4
.L_9:
        /*003c*/ 	.byte	0x04, 0x11
        /*003e*/ 	.short	(.L_11 - .L_10)
	.align		4
.L_10:
        /*0040*/ 	.word	index@(_Z10vectorInitPfif)
        /*0044*/ 	.word	0x00000000


	//----- nvinfo : EIATTR_MIN_STACK_SIZE
	.align		4
.L_11:
        /*0048*/ 	.byte	0x04, 0x12
        /*004a*/ 	.short	(.L_13 - .L_12)
	.align		4
.L_12:
        /*004c*/ 	.word	index@(_Z10vectorInitPfif)
        /*0050*/ 	.word	0x00000000


	//----- nvinfo : EIATTR_MIN_STACK_SIZE
	.align		4
.L_13:
        /*0054*/ 	.byte	0x04, 0x12
        /*0056*/ 	.short	(.L_15 - .L_14)
	.align		4
.L_14:
        /*0058*/ 	.word	index@(_Z19vectorAddGridStridePfS_S_i)
        /*005c*/ 	.word	0x00000000


	//----- nvinfo : EIATTR_MIN_STACK_SIZE
	.align		4
.L_15:
        /*0060*/ 	.byte	0x04, 0x12
        /*0062*/ 	.short	(.L_17 - .L_16)
	.align		4
.L_16:
        /*0064*/ 	.word	index@(_Z13vectorAddMonoPfS_S_i)
        /*0068*/ 	.word	0x00000000
.L_17:


//--------------------- .nv.compat                --------------------------
	.section	.nv.compat,"",@"SHT_CUDA_COMPAT_INFO"
	.align	4
        /*0000*/ 	.byte	0x02, 0x09, 0x00, 0x00, 0x02, 0x02, 0x01, 0x00, 0x02, 0x05, 0x05, 0x00, 0x03, 0x07, 0x01, 0x01
        /*0010*/ 	.byte	0x02, 0x03, 0x00, 0x00, 0x02, 0x06, 0x01, 0x00, 0x04, 0x0b, 0x08, 0x00, 0x09, 0x00, 0x00, 0x00
        /*0020*/ 	.byte	0x00, 0x00, 0x00, 0x00


//--------------------- .nv.info._Z10vectorInitPfif --------------------------
	.section	.nv.info._Z10vectorInitPfif,"",@"SHT_CUDA_INFO"
	.sectionflags	@""
	.align	4


	//----- nvinfo : EIATTR_CUDA_API_VERSION
	.align		4
        /*0000*/ 	.byte	0x04, 0x37
        /*0002*/ 	.short	(.L_19 - .L_18)
.L_18:
        /*0004*/ 	.word	0x00000082


	//----- nvinfo : EIATTR_KPARAM_INFO
	.align		4
.L_19:
        /*0008*/ 	.byte	0x04, 0x17
        /*000a*/ 	.short	(.L_21 - .L_20)
.L_20:
        /*000c*/ 	.word	0x00000000
        /*0010*/ 	.short	0x0002
        /*0012*/ 	.short	0x000c
        /*0014*/ 	.byte	0x00, 0xf0, 0x11, 0x00


	//----- nvinfo : EIATTR_KPARAM_INFO
	.align		4
.L_21:
        /*0018*/ 	.byte	0x04, 0x17
        /*001a*/ 	.short	(.L_23 - .L_22)
.L_22:
        /*001c*/ 	.word	0x00000000
        /*0020*/ 	.short	0x0001
        /*0022*/ 	.short	0x0008
        /*0024*/ 	.byte	0x00, 0xf0, 0x11, 0x00


	//----- nvinfo : EIATTR_KPARAM_INFO
	.align		4
.L_23:
        /*0028*/ 	.byte	0x04, 0x17
        /*002a*/ 	.short	(.L_25 - .L_24)
.L_24:
        /*002c*/ 	.word	0x00000000
        /*0030*/ 	.short	0x0000
        /*0032*/ 	.short	0x0000
        /*0034*/ 	.byte	0x00, 0xf5, 0x21, 0x00


	//----- nvinfo : EIATTR_SPARSE_MMA_MASK
	.align		4
.L_25:
        /*0038*/ 	.byte	0x03, 0x50
        /*003a*/ 	.short	0x0000


	//----- nvinfo : EIATTR_MAXREG_COUNT
	.align		4
        /*003c*/ 	.byte	0x03, 0x1b
        /*003e*/ 	.short	0x00ff


	//----- nvinfo : EIATTR_MERCURY_ISA_VERSION
	.align		4
        /*0040*/ 	.byte	0x03, 0x5f
        /*0042*/ 	.short	0x0101


	//----- nvinfo : EIATTR_VRC_CTA_INIT_COUNT
	.align		4
        /*0044*/ 	.byte	0x02, 0x4a
	.zero		1
	.zero		1


	//----- nvinfo : EIATTR_EXIT_INSTR_OFFSETS
	.align		4
        /*0048*/ 	.byte	0x04, 0x1c
        /*004a*/ 	.short	(.L_27 - .L_26)


	//   ....[0]....
.L_26:
        /*004c*/ 	.word	0x00000070


	//   ....[1]....
        /*0050*/ 	.word	0x000000d0


	//----- nvinfo : EIATTR_CBANK_PARAM_SIZE
	.align		4
.L_27:
        /*0054*/ 	.byte	0x03, 0x19
        /*0056*/ 	.short	0x0010


	//----- nvinfo : EIATTR_PARAM_CBANK
	.align		4
        /*0058*/ 	.byte	0x04, 0x0a
        /*005a*/ 	.short	(.L_29 - .L_28)
	.align		4
.L_28:
        /*005c*/ 	.word	index@(.nv.constant0._Z10vectorInitPfif)
        /*0060*/ 	.short	0x0380
        /*0062*/ 	.short	0x0010


	//----- nvinfo : EIATTR_SW_WAR
	.align		4
.L_29:
        /*0064*/ 	.byte	0x04, 0x36
        /*0066*/ 	.short	(.L_31 - .L_30)
.L_30:
        /*0068*/ 	.word	0x00000008
.L_31:


//--------------------- .nv.info._Z19vectorAddGridStridePfS_S_i --------------------------
	.section	.nv.info._Z19vectorAddGridStridePfS_S_i,"",@"SHT_CUDA_INFO"
	.sectionflags	@""
	.align	4


	//----- nvinfo : EIATTR_CUDA_API_VERSION
	.align		4
        /*0000*/ 	.byte	0x04, 0x37
        /*0002*/ 	.short	(.L_33 - .L_32)
.L_32:
        /*0004*/ 	.word	0x00000082


	//----- nvinfo : EIATTR_KPARAM_INFO
	.align		4
.L_33:
        /*0008*/ 	.byte	0x04, 0x17
        /*000a*/ 	.short	(.L_35 - .L_34)
.L_34:
        /*000c*/ 	.word	0x00000000
        /*0010*/ 	.short	0x0003
        /*0012*/ 	.short	0x0018
        /*0014*/ 	.byte	0x00, 0xf0, 0x11, 0x00


	//----- nvinfo : EIATTR_KPARAM_INFO
	.align		4
.L_35:
        /*0018*/ 	.byte	0x04, 0x17
        /*001a*/ 	.short	(.L_37 - .L_36)
.L_36:
        /*001c*/ 	.word	0x00000000
        /*0020*/ 	.short	0x0002
        /*0022*/ 	.short	0x0010
        /*0024*/ 	.byte	0x00, 0xf5, 0x21, 0x00


	//----- nvinfo : EIATTR_KPARAM_INFO
	.align		4
.L_37:
        /*0028*/ 	.byte	0x04, 0x17
        /*002a*/ 	.short	(.L_39 - .L_38)
.L_38:
        /*002c*/ 	.word	0x00000000
        /*0030*/ 	.short	0x0001
        /*0032*/ 	.short	0x0008
        /*0034*/ 	.byte	0x00, 0xf5, 0x21, 0x00


	//----- nvinfo : EIATTR_KPARAM_INFO
	.align		4
.L_39:
        /*0038*/ 	.byte	0x04, 0x17
        /*003a*/ 	.short	(.L_41 - .L_40)
.L_40:
        /*003c*/ 	.word	0x00000000
        /*0040*/ 	.short	0x0000
        /*0042*/ 	.short	0x0000
        /*0044*/ 	.byte	0x00, 0xf5, 0x21, 0x00


	//----- nvinfo : EIATTR_SPARSE_MMA_MASK
	.align		4
.L_41:
        /*0048*/ 	.byte	0x03, 0x50
        /*004a*/ 	.short	0x0000


	//----- nvinfo : EIATTR_MAXREG_COUNT
	.align		4
        /*004c*/ 	.byte	0x03, 0x1b
        /*004e*/ 	.short	0x00ff


	//----- nvinfo : EIATTR_MERCURY_ISA_VERSION
	.align		4
        /*0050*/ 	.byte	0x03, 0x5f
        /*0052*/ 	.short	0x0101


	//----- nvinfo : EIATTR_VRC_CTA_INIT_COUNT
	.align		4
        /*0054*/ 	.byte	0x02, 0x4a
	.zero		1
	.zero		1


	//----- nvinfo : EIATTR_EXIT_INSTR_OFFSETS
	.align		4
        /*0058*/ 	.byte	0x04, 0x1c
        /*005a*/ 	.short	(.L_43 - .L_42)


	//   ....[0]....
.L_42:
        /*005c*/ 	.word	0x00000090


	//   ....[1]....
        /*0060*/ 	.word	0x000003a0


	//   ....[2]....
        /*0064*/ 	.word	0x000004e0


	//----- nvinfo : EIATTR_CRS_STACK_SIZE
	.align		4
.L_43:
        /*0068*/ 	.byte	0x04, 0x1e
        /*006a*/ 	.short	(.L_45 - .L_44)
.L_44:
        /*006c*/ 	.word	0x00000000


	//----- nvinfo : EIATTR_CBANK_PARAM_SIZE
	.align		4
.L_45:
        /*0070*/ 	.byte	0x03, 0x19
        /*0072*/ 	.short	0x001c


	//----- nvinfo : EIATTR_PARAM_CBANK
	.align		4
        /*0074*/ 	.byte	0x04, 0x0a
        /*0076*/ 	.short	(.L_47 - .L_46)
	.align		4
.L_46:
        /*0078*/ 	.word	index@(.nv.constant0._Z19vectorAddGridStridePfS_S_i)
        /*007c*/ 	.short	0x0380
        /*007e*/ 	.short	0x001c


	//----- nvinfo : EIATTR_SW_WAR
	.align		4
.L_47:
        /*0080*/ 	.byte	0x04, 0x36
        /*0082*/ 	.short	(.L_49 - .L_48)
.L_48:
        /*0084*/ 	.word	0x00000008
.L_49:


//--------------------- .nv.info._Z13vectorAddMonoPfS_S_i --------------------------
	.section	.nv.info._Z13vectorAddMonoPfS_S_i,"",@"SHT_CUDA_INFO"
	.sectionflags	@""
	.align	4


	//----- nvinfo : EIATTR_CUDA_API_VERSION
	.align		4
        /*0000*/ 	.byte	0x04, 0x37
        /*0002*/ 	.short	(.L_51 - .L_50)
.L_50:
        /*0004*/ 	.word	0x00000082


	//----- nvinfo : EIATTR_KPARAM_INFO
	.align		4
.L_51:
        /*0008*/ 	.byte	0x04, 0x17
        /*000a*/ 	.short	(.L_53 - .L_52)
.L_52:
        /*000c*/ 	.word	0x00000000
        /*0010*/ 	.short	0x0003
        /*0012*/ 	.short	0x0018
        /*0014*/ 	.byte	0x00, 0xf0, 0x11, 0x00


	//----- nvinfo : EIATTR_KPARAM_INFO
	.align		4
.L_53:
        /*0018*/ 	.byte	0x04, 0x17
        /*001a*/ 	.short	(.L_55 - .L_54)
.L_54:
        /*001c*/ 	.word	0x00000000
        /*0020*/ 	.short	0x0002
        /*0022*/ 	.short	0x0010
        /*0024*/ 	.byte	0x00, 0xf5, 0x21, 0x00


	//----- nvinfo : EIATTR_KPARAM_INFO
	.align		4
.L_55:
        /*0028*/ 	.byte	0x04, 0x17
        /*002a*/ 	.short	(.L_57 - .L_56)
.L_56:
        /*002c*/ 	.word	0x00000000
        /*0030*/ 	.short	0x0001
        /*0032*/ 	.short	0x0008
        /*0034*/ 	.byte	0x00, 0xf5, 0x21, 0x00


	//----- nvinfo : EIATTR_KPARAM_INFO
	.align		4
.L_57:
        /*0038*/ 	.byte	0x04, 0x17
        /*003a*/ 	.short	(.L_59 - .L_58)
.L_58:
        /*003c*/ 	.word	0x00000000
        /*0040*/ 	.short	0x0000
        /*0042*/ 	.short	0x0000
        /*0044*/ 	.byte	0x00, 0xf5, 0x21, 0x00


	//----- nvinfo : EIATTR_SPARSE_MMA_MASK
	.align		4
.L_59:
        /*0048*/ 	.byte	0x03, 0x50
        /*004a*/ 	.short	0x0000


	//----- nvinfo : EIATTR_MAXREG_COUNT
	.align		4
        /*004c*/ 	.byte	0x03, 0x1b
        /*004e*/ 	.short	0x00ff


	//----- nvinfo : EIATTR_MERCURY_ISA_VERSION
	.align		4
        /*0050*/ 	.byte	0x03, 0x5f
        /*0052*/ 	.short	0x0101


	//----- nvinfo : EIATTR_VRC_CTA_INIT_COUNT
	.align		4
        /*0054*/ 	.byte	0x02, 0x4a
	.zero		1
	.zero		1


	//----- nvinfo : EIATTR_EXIT_INSTR_OFFSETS
	.align		4
        /*0058*/ 	.byte	0x04, 0x1c
        /*005a*/ 	.short	(.L_61 - .L_60)


	//   ....[0]....
.L_60:
        /*005c*/ 	.word	0x00000070


	//   ....[1]....
        /*0060*/ 	.word	0x00000130


	//----- nvinfo : EIATTR_CBANK_PARAM_SIZE
	.align		4
.L_61:
        /*0064*/ 	.byte	0x03, 0x19
        /*0066*/ 	.short	0x001c


	//----- nvinfo : EIATTR_PARAM_CBANK
	.align		4
        /*0068*/ 	.byte	0x04, 0x0a
        /*006a*/ 	.short	(.L_63 - .L_62)
	.align		4
.L_62:
        /*006c*/ 	.word	index@(.nv.constant0._Z13vectorAddMonoPfS_S_i)
        /*0070*/ 	.short	0x0380
        /*0072*/ 	.short	0x001c


	//----- nvinfo : EIATTR_SW_WAR
	.align		4
.L_63:
        /*0074*/ 	.byte	0x04, 0x36
        /*0076*/ 	.short	(.L_65 - .L_64)
.L_64:
        /*0078*/ 	.word	0x00000008
.L_65:


//--------------------- .nv.callgraph             --------------------------
	.section	.nv.callgraph,"",@"SHT_CUDA_CALLGRAPH"
	.align	4
	.sectionentsize	8
	.align		4
        /*0000*/ 	.word	0x00000000
	.align		4
        /*0004*/ 	.word	0xffffffff
	.align		4
        /*0008*/ 	.word	0x00000000
	.align		4
        /*000c*/ 	.word	0xfffffffe
	.align		4
        /*0010*/ 	.word	0x00000000
	.align		4
        /*0014*/ 	.word	0xfffffffd
	.align		4
        /*0018*/ 	.word	0x00000000
	.align		4
        /*001c*/ 	.word	0xfffffffc


//--------------------- .text._Z10vectorInitPfif  --------------------------
	.section	.text._Z10vectorInitPfif,"ax",@progbits
	.align	128
        .global         _Z10vectorInitPfif
        .type           _Z10vectorInitPfif,@function
        .size           _Z10vectorInitPfif,(.L_x_7 - _Z10vectorInitPfif)
        .other          _Z10vectorInitPfif,@"STO_CUDA_ENTRY STV_DEFAULT"
_Z10vectorInitPfif:
.text._Z10vectorInitPfif:
[----:B------:R-:W-:Y:S01]  /*0000*/  LDC R1, c[0x0][0x37c] ;  /* 0x0000df00ff017b82 */ /* 0x000fe20000000800 */
[----:B------:R-:W0:Y:S01]  /*0010*/  S2R R5, SR_CTAID.X ;  /* 0x0000000000057919 */ /* 0x000e220000002500 */
[----:B------:R-:W0:Y:S01]  /*0020*/  LDCU UR4, c[0x0][0x360] ;  /* 0x00006c00ff0477ac */ /* 0x000e220008000800 */
[----:B------:R-:W0:Y:S01]  /*0030*/  S2R R0, SR_TID.X ;  /* 0x0000000000007919 */ /* 0x000e220000002100 */
[----:B------:R-:W1:Y:S01]  /*0040*/  LDCU UR5, c[0x0][0x388] ;  /* 0x00007100ff0577ac */ /* 0x000e620008000800 */
[----:B0-----:R-:W-:-:S05]  /*0050*/  IMAD R5, R5, UR4, R0 ;  /* 0x0000000405057c24 */ /* 0x001fca000f8e0200 */
[----:B-1----:R-:W-:-:S13]  /*0060*/  ISETP.GE.AND P0, PT, R5, UR5, PT ;  /* 0x0000000505007c0c */ /* 0x002fda000bf06270 */
[----:B------:R-:W-:Y:S05]  /*0070*/  @P0 EXIT ;  /* 0x000000000000094d */ /* 0x000fea0003800000 */
[----:B------:R-:W0:Y:S01]  /*0080*/  LDC.64 R2, c[0x0][0x380] ;  /* 0x0000e000ff027b82 */ /* 0x000e220000000a00 */
[----:B------:R-:W1:Y:S07]  /*0090*/  LDCU.64 UR4, c[0x0][0x358] ;  /* 0x00006b00ff0477ac */ /* 0x000e6e0008000a00 */
[----:B------:R-:W1:Y:S01]  /*00a0*/  LDC R7, c[0x0][0x38c] ;  /* 0x0000e300ff077b82 */ /* 0x000e620000000800 */
[----:B0-----:R-:W-:-:S05]  /*00b0*/  IMAD.WIDE R2, R5, 0x4, R2 ;  /* 0x0000000405027825 */ /* 0x001fca00078e0202 */
[----:B-1----:R-:W-:Y:S01]  /*00c0*/  STG.E desc[UR4][R2.64], R7 ;  /* 0x0000000702007986 */ /* 0x002fe2000c101904 */
[----:B------:R-:W-:Y:S05]  /*00d0*/  EXIT ;  /* 0x000000000000794d */ /* 0x000fea0003800000 */
.L_x_0:
[----:B------:R-:W-:-:S00]  /*00e0*/  BRA `(.L_x_0) ;  /* 0xfffffffc00fc7947 */ /* 0x000fc0000383ffff */
[----:B------:R-:W-:-:S00]  /*00f0*/  NOP ;  /* 0x0000000000007918 */ /* 0x000fc00000000000 */
        /* <DEDUP_REMOVED lines=8> */
.L_x_7:


//--------------------- .text._Z19vectorAddGridStridePfS_S_i --------------------------
	.section	.text._Z19vectorAddGridStridePfS_S_i,"ax",@progbits
	.align	128
        .global         _Z19vectorAddGridStridePfS_S_i
        .type           _Z19vectorAddGridStridePfS_S_i,@function
        .size           _Z19vectorAddGridStridePfS_S_i,(.L_x_8 - _Z19vectorAddGridStridePfS_S_i)
        .other          _Z19vectorAddGridStridePfS_S_i,@"STO_CUDA_ENTRY STV_DEFAULT"
_Z19vectorAddGridStridePfS_S_i:
.text._Z19vectorAddGridStridePfS_S_i:
[----:B------:R-:W-:Y:S01]  /*0000*/  LDC R1, c[0x0][0x37c] ;  /* 0x0000df00ff017b82 */ /* 0x000fe20000000800 */
[----:B------:R-:W0:Y:S01]  /*0010*/  S2R R3, SR_CTAID.X ;  /* 0x0000000000037919 */ /* 0x000e220000002500 */
[----:B------:R-:W0:Y:S06]  /*0020*/  LDCU UR4, c[0x0][0x360] ;  /* 0x00006c00ff0477ac */ /* 0x000e2c0008000800 */
[----:B------:R-:W1:Y:S01]  /*0030*/  LDC R2, c[0x0][0x370] ;  /* 0x0000dc00ff027b82 */ /* 0x000e620000000800 */
[----:B------:R-:W0:Y:S01]  /*0040*/  S2R R0, SR_TID.X ;  /* 0x0000000000007919 */ /* 0x000e220000002100 */
[----:B------:R-:W2:Y:S01]  /*0050*/  LDCU UR6, c[0x0][0x398] ;  /* 0x00007300ff0677ac */ /* 0x000ea20008000800 */
[----:B0-----:R-:W-:-:S02]  /*0060*/  IMAD R3, R3, UR4, R0 ;  /* 0x0000000403037c24 */ /* 0x001fc4000f8e0200 */
[----:B-1----:R-:W-:-:S03]  /*0070*/  IMAD R0, R2, UR4, RZ ;  /* 0x0000000402007c24 */ /* 0x002fc6000f8e02ff */
[----:B--2---:R-:W-:-:S13]  /*0080*/  ISETP.GE.AND P0, PT, R3, UR6, PT ;  /* 0x0000000603007c0c */ /* 0x004fda000bf06270 */
[----:B------:R-:W-:Y:S05]  /*0090*/  @P0 EXIT ;  /* 0x000000000000094d */ /* 0x000fea0003800000 */
[----:B------:R-:W0:Y:S01]  /*00a0*/  I2F.U32.RP R6, R0 ;  /* 0x0000000000067306 */ /* 0x000e220000209000 */
[C---:B------:R-:W-:Y:S01]  /*00b0*/  IADD3 R2, PT, PT, R0.reuse, R3, RZ ;  /* 0x0000000300027210 */ /* 0x040fe20007ffe0ff */
[----:B------:R-:W-:Y:S01]  /*00c0*/  IMAD.MOV R9, RZ, RZ, -R0 ;  /* 0x000000ffff097224 */ /* 0x000fe200078e0a00 */
[----:B------:R-:W-:Y:S01]  /*00d0*/  ISETP.NE.U32.AND P2, PT, R0, RZ, PT ;  /* 0x000000ff0000720c */ /* 0x000fe20003f45070 */
[----:B------:R-:W1:Y:S01]  /*00e0*/  LDCU.64 UR4, c[0x0][0x358] ;  /* 0x00006b00ff0477ac */ /* 0x000e620008000a00 */
[C---:B------:R-:W-:Y:S01]  /*00f0*/  ISETP.GE.AND P0, PT, R2.reuse, UR6, PT ;  /* 0x0000000602007c0c */ /* 0x040fe2000bf06270 */
[----:B------:R-:W-:Y:S01]  /*0100*/  BSSY.RECONVERGENT B0, `(.L_x_1) ;  /* 0x0000029000007945 */ /* 0x000fe20003800200 */
[----:B------:R-:W-:Y:S02]  /*0110*/  VIMNMX R7, PT, PT, R2, UR6, !PT ;  /* 0x0000000602077c48 */ /* 0x000fe4000ffe0100 */
[----:B------:R-:W-:-:S04]  /*0120*/  SEL R10, RZ, 0x1, P0 ;  /* 0x00000001ff0a7807 */ /* 0x000fc80000000000 */
[----:B------:R-:W-:Y:S01]  /*0130*/  IADD3 R7, PT, PT, R7, -R2, -R10 ;  /* 0x8000000207077210 */ /* 0x000fe20007ffe80a */
[----:B0-----:R-:W0:Y:S02]  /*0140*/  MUFU.RCP R6, R6 ;  /* 0x0000000600067308 */ /* 0x001e240000001000 */
[----:B0-----:R-:W-:-:S06]  /*0150*/  VIADD R4, R6, 0xffffffe ;  /* 0x0ffffffe06047836 */ /* 0x001fcc0000000000 */
[----:B------:R0:W2:Y:S02]  /*0160*/  F2I.FTZ.U32.TRUNC.NTZ R5, R4 ;  /* 0x0000000400057305 */ /* 0x0000a4000021f000 */
[----:B0-----:R-:W-:Y:S02]  /*0170*/  IMAD.MOV.U32 R4, RZ, RZ, RZ ;  /* 0x000000ffff047224 */ /* 0x001fe400078e00ff */
[----:B--2---:R-:W-:-:S04]  /*0180*/  IMAD R9, R9, R5, RZ ;  /* 0x0000000509097224 */ /* 0x004fc800078e02ff */
[----:B------:R-:W-:Y:S02]  /*0190*/  IMAD.HI.U32 R6, R5, R9, R4 ;  /* 0x0000000905067227 */ /* 0x000fe400078e0004 */
[----:B------:R-:W0:Y:S04]  /*01a0*/  LDC.64 R4, c[0x0][0x380] ;  /* 0x0000e000ff047b82 */ /* 0x000e280000000a00 */
[----:B------:R-:W-:-:S04]  /*01b0*/  IMAD.HI.U32 R11, R6, R7, RZ ;  /* 0x00000007060b7227 */ /* 0x000fc800078e00ff */
[----:B------:R-:W2:Y:S01]  /*01c0*/  LDC.64 R8, c[0x0][0x390] ;  /* 0x0000e400ff087b82 */ /* 0x000ea20000000a00 */
[----:B------:R-:W-:-:S05]  /*01d0*/  IADD3 R2, PT, PT, -R11, RZ, RZ ;  /* 0x000000ff0b027210 */ /* 0x000fca0007ffe1ff */
[----:B------:R-:W-:-:S05]  /*01e0*/  IMAD R7, R0, R2, R7 ;  /* 0x0000000200077224 */ /* 0x000fca00078e0207 */
[----:B------:R-:W-:Y:S01]  /*01f0*/  ISETP.GE.U32.AND P0, PT, R7, R0, PT ;  /* 0x000000000700720c */ /* 0x000fe20003f06070 */
[----:B0-----:R-:W-:-:S12]  /*0200*/  IMAD.WIDE R4, R3, 0x4, R4 ;  /* 0x0000000403047825 */ /* 0x001fd800078e0204 */
[----:B------:R-:W-:Y:S01]  /*0210*/  @P0 IMAD.IADD R7, R7, 0x1, -R0 ;  /* 0x0000000107070824 */ /* 0x000fe200078e0a00 */
[----:B------:R-:W-:Y:S01]  /*0220*/  @P0 IADD3 R11, PT, PT, R11, 0x1, RZ ;  /* 0x000000010b0b0810 */ /* 0x000fe20007ffe0ff */
[----:B--2---:R-:W-:-:S03]  /*0230*/  IMAD.WIDE R8, R3, 0x4, R8 ;  /* 0x0000000403087825 */ /* 0x004fc600078e0208 */
[-C--:B------:R-:W-:Y:S02]  /*0240*/  ISETP.GE.U32.AND P1, PT, R7, R0.reuse, PT ;  /* 0x000000000700720c */ /* 0x080fe40003f26070 */
[----:B------:R-:W0:Y:S11]  /*0250*/  LDC.64 R6, c[0x0][0x388] ;  /* 0x0000e200ff067b82 */ /* 0x000e360000000a00 */
[----:B------:R-:W-:Y:S01]  /*0260*/  @P1 VIADD R11, R11, 0x1 ;  /* 0x000000010b0b1836 */ /* 0x000fe20000000000 */
[----:B------:R-:W-:-:S04]  /*0270*/  @!P2 LOP3.LUT R11, RZ, R0, RZ, 0x33, !PT ;  /* 0x00000000ff0ba212 */ /* 0x000fc800078e33ff */
[----:B------:R-:W-:-:S04]  /*0280*/  IADD3 R2, PT, PT, R10, R11, RZ ;  /* 0x0000000b0a027210 */ /* 0x000fc80007ffe0ff */
[C---:B------:R-:W-:Y:S02]  /*0290*/  LOP3.LUT R10, R2.reuse, 0x3, RZ, 0xc0, !PT ;  /* 0x00000003020a7812 */ /* 0x040fe400078ec0ff */
[----:B------:R-:W-:Y:S02]  /*02a0*/  ISETP.GE.U32.AND P1, PT, R2, 0x3, PT ;  /* 0x000000030200780c */ /* 0x000fe40003f26070 */
[----:B------:R-:W-:Y:S01]  /*02b0*/  ISETP.NE.AND P0, PT, R10, 0x3, PT ;  /* 0x000000030a00780c */ /* 0x000fe20003f05270 */
[----:B0-----:R-:W-:-:S12]  /*02c0*/  IMAD.WIDE R6, R3, 0x4, R6 ;  /* 0x0000000403067825 */ /* 0x001fd800078e0206 */
[----:B-1----:R-:W-:Y:S05]  /*02d0*/  @!P0 BRA `(.L_x_2) ;  /* 0x00000000002c8947 */ /* 0x002fea0003800000 */
[----:B------:R-:W-:-:S05]  /*02e0*/  VIADD R2, R2, 0x1 ;  /* 0x0000000102027836 */ /* 0x000fca0000000000 */
[----:B------:R-:W-:-:S04]  /*02f0*/  LOP3.LUT R2, R2, 0x3, RZ, 0xc0, !PT ;  /* 0x0000000302027812 */ /* 0x000fc800078ec0ff */
[----:B------:R-:W-:-:S07]  /*0300*/  IADD3 R2, PT, PT, -R2, RZ, RZ ;  /* 0x000000ff02027210 */ /* 0x000fce0007ffe1ff */
.L_x_3:
[----:B------:R-:W2:Y:S04]  /*0310*/  LDG.E R10, desc[UR4][R4.64] ;  /* 0x00000004040a7981 */ /* 0x000ea8000c1e1900 */
[----:B0-----:R-:W2:Y:S01]  /*0320*/  LDG.E R11, desc[UR4][R6.64] ;  /* 0x00000004060b7981 */ /* 0x001ea2000c1e1900 */
[----:B------:R-:W-:Y:S01]  /*0330*/  VIADD R2, R2, 0x1 ;  /* 0x0000000102027836 */ /* 0x000fe20000000000 */
[----:B------:R-:W-:-:S04]  /*0340*/  IADD3 R3, PT, PT, R0, R3, RZ ;  /* 0x0000000300037210 */ /* 0x000fc80007ffe0ff */
[----:B------:R-:W-:Y:S01]  /*0350*/  ISETP.NE.AND P0, PT, R2, RZ, PT ;  /* 0x000000ff0200720c */ /* 0x000fe20003f05270 */
[----:B--2---:R-:W-:-:S05]  /*0360*/  FADD R11, R10, R11 ;  /* 0x0000000b0a0b7221 */ /* 0x004fca0000000000 */
[----:B------:R0:W-:Y:S07]  /*0370*/  STG.E desc[UR4][R8.64], R11 ;  /* 0x0000000b08007986 */ /* 0x0001ee000c101904 */
[----:B------:R-:W-:Y:S05]  /*0380*/  @P0 BRA `(.L_x_3) ;  /* 0xfffffffc00e00947 */ /* 0x000fea000383ffff */
.L_x_2:
[----:B------:R-:W-:Y:S05]  /*0390*/  BSYNC.RECONVERGENT B0 ;  /* 0x0000000000007941 */ /* 0x000fea0003800200 */
.L_x_1:
[----:B------:R-:W-:Y:S05]  /*03a0*/  @!P1 EXIT ;  /* 0x000000000000994d */ /* 0x000fea0003800000 */
.L_x_4:
[----:B------:R-:W2:Y:S04]  /*03b0*/  LDG.E R2, desc[UR4][R4.64] ;  /* 0x0000000404027981 */ /* 0x000ea8000c1e1900 */
[----:B01----:R-:W2:Y:S02]  /*03c0*/  LDG.E R11, desc[UR4][R6.64] ;  /* 0x00000004060b7981 */ /* 0x003ea4000c1e1900 */
[----:B--2---:R-:W-:-:S05]  /*03d0*/  FADD R11, R2, R11 ;  /* 0x0000000b020b7221 */ /* 0x004fca0000000000 */
[----:B------:R1:W-:Y:S04]  /*03e0*/  STG.E desc[UR4][R8.64], R11 ;  /* 0x0000000b08007986 */ /* 0x0003e8000c101904 */
[----:B------:R-:W2:Y:S04]  /*03f0*/  LDG.E R2, desc[UR4][R4.64] ;  /* 0x0000000404027981 */ /* 0x000ea8000c1e1900 */
[----:B------:R-:W2:Y:S02]  /*0400*/  LDG.E R13, desc[UR4][R6.64] ;  /* 0x00000004060d7981 */ /* 0x000ea4000c1e1900 */
[----:B--2---:R-:W-:-:S05]  /*0410*/  FADD R13, R2, R13 ;  /* 0x0000000d020d7221 */ /* 0x004fca0000000000 */
[----:B------:R1:W-:Y:S04]  /*0420*/  STG.E desc[UR4][R8.64], R13 ;  /* 0x0000000d08007986 */ /* 0x0003e8000c101904 */
[----:B------:R-:W2:Y:S04]  /*0430*/  LDG.E R2, desc[UR4][R4.64] ;  /* 0x0000000404027981 */ /* 0x000ea8000c1e1900 */
[----:B------:R-:W2:Y:S02]  /*0440*/  LDG.E R15, desc[UR4][R6.64] ;  /* 0x00000004060f7981 */ /* 0x000ea4000c1e1900 */
[----:B--2---:R-:W-:-:S05]  /*0450*/  FADD R15, R2, R15 ;  /* 0x0000000f020f7221 */ /* 0x004fca0000000000 */
[----:B------:R1:W-:Y:S04]  /*0460*/  STG.E desc[UR4][R8.64], R15 ;  /* 0x0000000f08007986 */ /* 0x0003e8000c101904 */
[----:B------:R-:W2:Y:S04]  /*0470*/  LDG.E R2, desc[UR4][R4.64] ;  /* 0x0000000404027981 */ /* 0x000ea8000c1e1900 */
[----:B------:R-:W2:Y:S01]  /*0480*/  LDG.E R17, desc[UR4][R6.64] ;  /* 0x0000000406117981 */ /* 0x000ea2000c1e1900 */
[----:B------:R-:W-:-:S04]  /*0490*/  LEA R3, R0, R3, 0x2 ;  /* 0x0000000300037211 */ /* 0x000fc800078e10ff */
[----:B------:R-:W-:Y:S01]  /*04a0*/  ISETP.GE.AND P0, PT, R3, UR6, PT ;  /* 0x0000000603007c0c */ /* 0x000fe2000bf06270 */
[----:B--2---:R-:W-:-:S05]  /*04b0*/  FADD R17, R2, R17 ;  /* 0x0000001102117221 */ /* 0x004fca0000000000 */
[----:B------:R1:W-:Y:S07]  /*04c0*/  STG.E desc[UR4][R8.64], R17 ;  /* 0x0000001108007986 */ /* 0x0003ee000c101904 */
[----:B------:R-:W-:Y:S05]  /*04d0*/  @!P0 BRA `(.L_x_4) ;  /* 0xfffffffc00b48947 */ /* 0x000fea000383ffff */
[----:B------:R-:W-:Y:S05]  /*04e0*/  EXIT ;  /* 0x000000000000794d */ /* 0x000fea0003800000 */
.L_x_5:
        /* <DEDUP_REMOVED lines=9> */
.L_x_8:


//--------------------- .text._Z13vectorAddMonoPfS_S_i --------------------------
	.section	.text._Z13vectorAddMonoPfS_S_i,"ax",@progbits
	.align	128
        .global         _Z13vectorAddMonoPfS_S_i
        .type           _Z13vectorAddMonoPfS_S_i,@function
        .size           _Z13vectorAddMonoPfS_S_i,(.L_x_9 - _Z13vectorAddMonoPfS_S_i)
        .other          _Z13vectorAddMonoPfS_S_i,@"STO_CUDA_ENTRY STV_DEFAULT"
_Z13vectorAddMonoPfS_S_i:
.text._Z13vectorAddMonoPfS_S_i:
        /* <DEDUP_REMOVED lines=10> */
[----:B------:R-:W2:Y:S08]  /*00a0*/  LDC.64 R4, c[0x0][0x388] ;  /* 0x0000e200ff047b82 */ /* 0x000eb00000000a00 */
[----:B------:R-:W3:Y:S01]  /*00b0*/  LDC.64 R6, c[0x0][0x390] ;  /* 0x0000e400ff067b82 */ /* 0x000ee20000000a00 */
[----:B0-----:R-:W-:-:S06]  /*00c0*/  IMAD.WIDE R2, R9, 0x4, R2 ;  /* 0x0000000409027825 */ /* 0x001fcc00078e0202 */
[----:B-1----:R-:W4:Y:S01]  /*00d0*/  LDG.E R2, desc[UR4][R2.64] ;  /* 0x0000000402027981 */ /* 0x002f22000c1e1900 */
[----:B--2---:R-:W-:-:S06]  /*00e0*/  IMAD.WIDE R4, R9, 0x4, R4 ;  /* 0x0000000409047825 */ /* 0x004fcc00078e0204 */
[----:B------:R-:W4:Y:S01]  /*00f0*/  LDG.E R5, desc[UR4][R4.64] ;  /* 0x0000000404057981 */ /* 0x000f22000c1e1900 */
[----:B---3--:R-:W-:-:S04]  /*0100*/  IMAD.WIDE R6, R9, 0x4, R6 ;  /* 0x0000000409067825 */ /* 0x008fc800078e0206 */
[----:B----4-:R-:W-:-:S05]  /*0110*/  FADD R9, R2, R5 ;  /* 0x0000000502097221 */ /* 0x010fca0000000000 */
[----:B------:R-:W-:Y:S01]  /*0120*/  STG.E desc[UR4][R6.64], R9 ;  /* 0x0000000906007986 */ /* 0x000fe2000c101904 */
[----:B------:R-:W-:Y:S05]  /*0130*/  EXIT ;  /* 0x000000000000794d */ /* 0x000fea0003800000 */
.L_x_6:
        /* <DEDUP_REMOVED lines=12> */
.L_x_9:


//--------------------- .nv.shared.reserved.0     --------------------------
	.section	.nv.shared.reserved.0,"aw",@nobits
	.weak		__nv_reservedSMEM_offset_0_alias
	.size		__nv_reservedSMEM_offset_0_alias, 0, 64
	.other		__nv_reservedSMEM_offset_0_alias,@"STO_CUDA_RESERVED_SHARED STV_DEFAULT"
__nv_reservedSMEM_offset_0_alias:
	.zero		0
	.zero		64


//--------------------- .nv.constant0._Z10vectorInitPfif --------------------------
	.section	.nv.constant0._Z10vectorInitPfif,"a",@progbits
	.sectionflags	@""
	.align	4
.nv.constant0._Z10vectorInitPfif:
	.zero		912


//--------------------- .nv.constant0._Z19vectorAddGridStridePfS_S_i --------------------------
	.section	.nv.constant0._Z19vectorAddGridStridePfS_S_i,"a",@progbits
	.sectionflags	@""
	.align	4
.nv.constant0._Z19vectorAddGridStridePfS_S_i:
	.zero		924


//--------------------- .nv.constant0._Z13vectorAddMonoPfS_S_i --------------------------
	.section	.nv.constant0._Z13vectorAddMonoPfS_S_i,"a",@progbits
	.sectionflags	@""
	.align	4
.nv.constant0._Z13vectorAddMonoPfS_S_i:
	.zero		924


//--------------------- SYMBOLS --------------------------

	.type		.nv.reservedSmem.offset0,@object
	.size		.nv.reservedSmem.offset0,0x4
